	.headerflags	@"EF_CUDA_TEXMODE_UNIFIED EF_CUDA_64BIT_ADDRESS EF_CUDA_ACCELERATORS EF_CUDA_SM90 EF_CUDA_VIRTUAL_SM(EF_CUDA_SM90)"
	.elftype	@"ET_EXEC"


//--------------------- .nv.info                  --------------------------
	.section	.nv.info,"",@"SHT_CUDA_INFO"
	.align	4


	//----- nvinfo : EIATTR_REGCOUNT
	.align		4
        /*0000*/ 	.byte	0x04, 0x2f
        /*0002*/ 	.short	(.L_3 - .L_2)
	.align		4
.L_2:
        /*0004*/ 	.word	index@(triton_poi_fused__native_batch_norm_legit_no_training_relu_23)
        /*0008*/ 	.word	0x00000012


	//----- nvinfo : EIATTR_MIN_STACK_SIZE
	.align		4
.L_3:
        /*000c*/ 	.byte	0x04, 0x12
        /*000e*/ 	.short	(.L_5 - .L_4)
	.align		4
.L_4:
        /*0010*/ 	.word	index@(triton_poi_fused__native_batch_norm_legit_no_training_relu_23)
        /*0014*/ 	.word	0x00000000


	//----- nvinfo : EIATTR_FRAME_SIZE
	.align		4
.L_5:
        /*0018*/ 	.byte	0x04, 0x11
        /*001a*/ 	.short	(.L_7 - .L_6)
	.align		4
.L_6:
        /*001c*/ 	.word	index@(triton_poi_fused__native_batch_norm_legit_no_training_relu_23)
        /*0020*/ 	.word	0x00000000


	//----- nvinfo : EIATTR_MIN_STACK_SIZE
	.align		4
.L_7:
        /*0024*/ 	.byte	0x04, 0x12
        /*0026*/ 	.short	(.L_9 - .L_8)
	.align		4
.L_8:
        /*0028*/ 	.word	index@(triton_poi_fused__native_batch_norm_legit_no_training_relu_23)
        /*002c*/ 	.word	0x00000000
.L_9:


//--------------------- .nv.info.triton_poi_fused__native_batch_norm_legit_no_training_relu_23 --------------------------
	.section	.nv.info.triton_poi_fused__native_batch_norm_legit_no_training_relu_23,"",@"SHT_CUDA_INFO"
	.sectionflags	@""
	.align	4


	//----- nvinfo : EIATTR_CUDA_API_VERSION
	.align		4
        /*0000*/ 	.byte	0x04, 0x37
        /*0002*/ 	.short	(.L_11 - .L_10)
.L_10:
        /*0004*/ 	.word	0x0000007c


	//----- nvinfo : EIATTR_KPARAM_INFO
	.align		4
.L_11:
        /*0008*/ 	.byte	0x04, 0x17
        /*000a*/ 	.short	(.L_13 - .L_12)
.L_12:
        /*000c*/ 	.word	0x00000000
        /*0010*/ 	.short	0x0006
        /*0012*/ 	.short	0x0030
        /*0014*/ 	.byte	0x00, 0xf0, 0x11, 0x00


	//----- nvinfo : EIATTR_KPARAM_INFO
	.align		4
.L_13:
        /*0018*/ 	.byte	0x04, 0x17
        /*001a*/ 	.short	(.L_15 - .L_14)
.L_14:
        /*001c*/ 	.word	0x00000000
        /*0020*/ 	.short	0x0005
        /*0022*/ 	.short	0x0028
        /*0024*/ 	.byte	0x00, 0xf4, 0x21, 0x00


	//----- nvinfo : EIATTR_KPARAM_INFO
	.align		4
.L_15:
        /*0028*/ 	.byte	0x04, 0x17
        /*002a*/ 	.short	(.L_17 - .L_16)
.L_16:
        /*002c*/ 	.word	0x00000000
        /*0030*/ 	.short	0x0004
        /*0032*/ 	.short	0x0020
        /*0034*/ 	.byte	0x00, 0xf4, 0x21, 0x00


	//----- nvinfo : EIATTR_KPARAM_INFO
	.align		4
.L_17:
        /*0038*/ 	.byte	0x04, 0x17
        /*003a*/ 	.short	(.L_19 - .L_18)
.L_18:
        /*003c*/ 	.word	0x00000000
        /*0040*/ 	.short	0x0003
        /*0042*/ 	.short	0x0018
        /*0044*/ 	.byte	0x00, 0xf4, 0x21, 0x00


	//----- nvinfo : EIATTR_KPARAM_INFO
	.align		4
.L_19:
        /*0048*/ 	.byte	0x04, 0x17
        /*004a*/ 	.short	(.L_21 - .L_20)
.L_20:
        /*004c*/ 	.word	0x00000000
        /*0050*/ 	.short	0x0002
        /*0052*/ 	.short	0x0010
        /*0054*/ 	.byte	0x00, 0xf4, 0x21, 0x00


	//----- nvinfo : EIATTR_KPARAM_INFO
	.align		4
.L_21:
        /*0058*/ 	.byte	0x04, 0x17
        /*005a*/ 	.short	(.L_23 - .L_22)
.L_22:
        /*005c*/ 	.word	0x00000000
        /*0060*/ 	.short	0x0001
        /*0062*/ 	.short	0x0008
        /*0064*/ 	.byte	0x00, 0xf4, 0x21, 0x00


	//----- nvinfo : EIATTR_KPARAM_INFO
	.align		4
.L_23:
        /*0068*/ 	.byte	0x04, 0x17
        /*006a*/ 	.short	(.L_25 - .L_24)
.L_24:
        /*006c*/ 	.word	0x00000000
        /*0070*/ 	.short	0x0000
        /*0072*/ 	.short	0x0000
        /*0074*/ 	.byte	0x00, 0xf4, 0x21, 0x00


	//----- nvinfo : EIATTR_SPARSE_MMA_MASK
	.align		4
.L_25:
        /*0078*/ 	.byte	0x03, 0x50
        /*007a*/ 	.short	0x0000


	//----- nvinfo : EIATTR_MAXREG_COUNT
	.align		4
        /*007c*/ 	.byte	0x03, 0x1b
        /*007e*/ 	.short	0x00ff


	//----- nvinfo : EIATTR_EXIT_INSTR_OFFSETS
	.align		4
        /*0080*/ 	.byte	0x04, 0x1c
        /*0082*/ 	.short	(.L_27 - .L_26)


	//   ....[0]....
.L_26:
        /*0084*/ 	.word	0x00000330


	//   ....[1]....
        /*0088*/ 	.word	0x00000350


	//----- nvinfo : EIATTR_REQNTID
	.align		4
.L_27:
        /*008c*/ 	.byte	0x04, 0x10
        /*008e*/ 	.short	(.L_29 - .L_28)
.L_28:
        /*0090*/ 	.word	0x00000080
        /*0094*/ 	.word	0x00000001
        /*0098*/ 	.word	0x00000001


	//----- nvinfo : EIATTR_CBANK_PARAM_SIZE
	.align		4
.L_29:
        /*009c*/ 	.byte	0x03, 0x19
        /*009e*/ 	.short	0x0034


	//----- nvinfo : EIATTR_PARAM_CBANK
	.align		4
        /*00a0*/ 	.byte	0x04, 0x0a
        /*00a2*/ 	.short	(.L_31 - .L_30)
	.align		4
.L_30:
        /*00a4*/ 	.word	index@(.nv.constant0.triton_poi_fused__native_batch_norm_legit_no_training_relu_23)
        /*00a8*/ 	.short	0x0210
        /*00aa*/ 	.short	0x0034


	//----- nvinfo : EIATTR_SW_WAR
	.align		4
.L_31:
        /*00ac*/ 	.byte	0x04, 0x36
        /*00ae*/ 	.short	(.L_33 - .L_32)
.L_32:
        /*00b0*/ 	.word	0x00000008
.L_33:


//--------------------- .nv.callgraph             --------------------------
	.section	.nv.callgraph,"",@"SHT_CUDA_CALLGRAPH"
	.align	4
	.sectionentsize	8
	.align		4
        /*0000*/ 	.word	0x00000000
	.align		4
        /*0004*/ 	.word	0xffffffff
	.align		4
        /*0008*/ 	.word	0x00000000
	.align		4
        /*000c*/ 	.word	0xfffffffe
	.align		4
        /*0010*/ 	.word	0x00000000
	.align		4
        /*0014*/ 	.word	0xfffffffd
	.align		4
        /*0018*/ 	.word	0x00000000
	.align		4
        /*001c*/ 	.word	0xfffffffc


//--------------------- .nv.constant4             --------------------------
	.section	.nv.constant4,"a",@progbits
	.align	8
	.align		8
.nv.constant4:
        /*0000*/ 	.dword	_$_str
	.align		8
        /*0008*/ 	.dword	_$_str_$_2


//--------------------- .text.triton_poi_fused__native_batch_norm_legit_no_training_relu_23 --------------------------
	.section	.text.triton_poi_fused__native_batch_norm_legit_no_training_relu_23,"ax",@progbits
	.align	128
        .global         triton_poi_fused__native_batch_norm_legit_no_training_relu_23
        .type           triton_poi_fused__native_batch_norm_legit_no_training_relu_23,@function
        .size           triton_poi_fused__native_batch_norm_legit_no_training_relu_23,(.L_x_1 - triton_poi_fused__native_batch_norm_legit_no_training_relu_23)
        .other          triton_poi_fused__native_batch_norm_legit_no_training_relu_23,@"STO_CUDA_ENTRY STV_DEFAULT"
triton_poi_fused__native_batch_norm_legit_no_training_relu_23:
.text.triton_poi_fused__native_batch_norm_legit_no_training_relu_23:
[----:B------:R-:W0:Y:S01]  /*0000*/  LDC R1, c[0x0][0x28] ;  /* 0x00000a00ff017b82 */ /* 0x000e220000000800 */
[----:B------:R-:W1:Y:S07]  /*0010*/  S2R R0, SR_TID.X ;  /* 0x0000000000007919 */ /* 0x000e6e0000002100 */
[----:B------:R-:W2:Y:S01]  /*0020*/  LDC.64 R8, c[0x0][0x220] ;  /* 0x00008800ff087b82 */ /* 0x000ea20000000a00 */
[----:B------:R-:W-:Y:S01]  /*0030*/  HFMA2.MMA R14, -RZ, RZ, 0, 0 ;  /* 0x00000000ff0e7435 */ /* 0x000fe200000001ff */
[----:B------:R-:W-:Y:S01]  /*0040*/  ULDC.64 UR4, c[0x0][0x208] ;  /* 0x0000820000047ab9 */ /* 0x000fe20000000a00 */
[----:B------:R-:W3:Y:S05]  /*0050*/  S2R R3, SR_CTAID.X ;  /* 0x0000000000037919 */ /* 0x000eea0000002500 */
[----:B------:R-:W4:Y:S08]  /*0060*/  LDC.64 R6, c[0x0][0x218] ;  /* 0x00008600ff067b82 */ /* 0x000f300000000a00 */
[----:B------:R-:W5:Y:S08]  /*0070*/  LDC.64 R10, c[0x0][0x228] ;  /* 0x00008a00ff0a7b82 */ /* 0x000f700000000a00 */
[----:B------:R-:W4:Y:S01]  /*0080*/  LDC.64 R12, c[0x0][0x230] ;  /* 0x00008c00ff0c7b82 */ /* 0x000f220000000a00 */
[----:B-1----:R-:W-:-:S02]  /*0090*/  LOP3.LUT R0, R0, 0x7f, RZ, 0xc0, !PT ;  /* 0x0000007f00007812 */ /* 0x002fc400078ec0ff */
[----:B---3--:R-:W-:Y:S02]  /*00a0*/  SHF.R.S32.HI R2, RZ, 0x18, R3 ;  /* 0x00000018ff027819 */ /* 0x008fe40000011403 */
[----:B------:R-:W-:Y:S02]  /*00b0*/  LEA R0, R3, R0, 0x7 ;  /* 0x0000000003007211 */ /* 0x000fe400078e38ff */
[----:B------:R-:W-:Y:S02]  /*00c0*/  SGXT R3, R2, 0x1 ;  /* 0x000000010203781a */ /* 0x000fe40000000200 */
[----:B------:R-:W-:Y:S02]  /*00d0*/  ISETP.GE.AND P0, PT, R0, 0x4800, PT ;  /* 0x000048000000780c */ /* 0x000fe40003f06270 */
[----:B------:R-:W-:-:S04]  /*00e0*/  LEA.HI R3, R3, R0, RZ, 0x4 ;  /* 0x0000000003037211 */ /* 0x000fc800078f20ff */
[----:B------:R-:W-:-:S05]  /*00f0*/  SHF.R.S32.HI R3, RZ, 0x4, R3 ;  /* 0x00000004ff037819 */ /* 0x000fca0000011403 */
[----:B------:R-:W-:-:S05]  /*0100*/  IMAD.HI R2, R3, 0x38e38e39, RZ ;  /* 0x38e38e3903027827 */ /* 0x000fca00078e02ff */
[----:B------:R-:W-:-:S04]  /*0110*/  SHF.R.U32.HI R5, RZ, 0x1f, R2 ;  /* 0x0000001fff057819 */ /* 0x000fc80000011602 */
[----:B------:R-:W-:Y:S02]  /*0120*/  LEA.HI.SX32 R2, R2, R5, 0x1a ;  /* 0x0000000502027211 */ /* 0x000fe400078fd2ff */
[----:B------:R-:W1:Y:S03]  /*0130*/  LDC.64 R4, c[0x0][0x210] ;  /* 0x00008400ff047b82 */ /* 0x000e660000000a00 */
[----:B------:R-:W-:-:S04]  /*0140*/  IMAD R15, R2, -0x120, R3 ;  /* 0xfffffee0020f7824 */ /* 0x000fc800078e0203 */
[----:B--2---:R-:W-:-:S05]  /*0150*/  IMAD.WIDE R8, R15, 0x4, R8 ;  /* 0x000000040f087825 */ /* 0x004fca00078e0208 */
[----:B------:R5:W2:Y:S01]  /*0160*/  @!P0 LDG.E.EL R14, desc[UR4][R8.64] ;  /* 0x00000004080e8981 */ /* 0x000aa2000c2e1900 */
[----:B------:R-:W-:Y:S01]  /*0170*/  CS2R R2, SRZ ;  /* 0x0000000000027805 */ /* 0x000fe2000001ff00 */
[----:B----4-:R-:W-:-:S05]  /*0180*/  IMAD.WIDE R6, R15, 0x4, R6 ;  /* 0x000000040f067825 */ /* 0x010fca00078e0206 */
[----:B------:R3:W4:Y:S01]  /*0190*/  @!P0 LDG.E.EL R3, desc[UR4][R6.64] ;  /* 0x0000000406038981 */ /* 0x000722000c2e1900 */
[----:B-1----:R-:W-:-:S04]  /*01a0*/  IMAD.WIDE R4, R0, 0x4, R4 ;  /* 0x0000000400047825 */ /* 0x002fc800078e0204 */
[C---:B-----5:R-:W-:Y:S01]  /*01b0*/  IMAD.WIDE R8, R15.reuse, 0x4, R10 ;  /* 0x000000040f087825 */ /* 0x060fe200078e020a */
[----:B------:R1:W4:Y:S03]  /*01c0*/  @!P0 LDG.E R2, desc[UR4][R4.64] ;  /* 0x0000000404028981 */ /* 0x000326000c1e1900 */
[----:B0-----:R-:W-:Y:S01]  /*01d0*/  IMAD.WIDE R10, R15, 0x4, R12 ;  /* 0x000000040f0a7825 */ /* 0x001fe200078e020c */
[----:B------:R-:W-:-:S06]  /*01e0*/  CS2R R12, SRZ ;  /* 0x00000000000c7805 */ /* 0x000fcc000001ff00 */
[----:B------:R-:W5:Y:S01]  /*01f0*/  @!P0 LDG.E.EL R12, desc[UR4][R8.64] ;  /* 0x00000004080c8981 */ /* 0x000f62000c2e1900 */
[----:B---3--:R-:W-:Y:S01]  /*0200*/  MOV R6, 0x3e800000 ;  /* 0x3e80000000067802 */ /* 0x008fe20000000f00 */
[----:B-1----:R-:W0:Y:S02]  /*0210*/  LDC.64 R4, c[0x0][0x238] ;  /* 0x00008e00ff047b82 */ /* 0x002e240000000a00 */
[----:B------:R-:W5:Y:S01]  /*0220*/  @!P0 LDG.E.EL R13, desc[UR4][R10.64] ;  /* 0x000000040a0d8981 */ /* 0x000f62000c2e1900 */
[----:B--2---:R-:W-:-:S04]  /*0230*/  FADD R14, R14, 9.9999997473787516356e-06 ;  /* 0x3727c5ac0e0e7421 */ /* 0x004fc80000000000 */
[----:B------:R-:W1:Y:S02]  /*0240*/  MUFU.SQRT R15, R14 ;  /* 0x0000000e000f7308 */ /* 0x000e640000002000 */
[C---:B-1----:R-:W-:Y:S02]  /*0250*/  FSETP.GT.AND P1, PT, R15.reuse, 8.50705917302346158658e+37, PT ;  /* 0x7e8000000f00780b */ /* 0x042fe40003f24000 */
[----:B------:R-:W-:-:S11]  /*0260*/  FSETP.GEU.AND P2, PT, R15, 1.175494350822287508e-38, PT ;  /* 0x008000000f00780b */ /* 0x000fd60003f4e000 */
[----:B------:R-:W-:-:S04]  /*0270*/  @P1 FMUL R15, R15, 0.25 ;  /* 0x3e8000000f0f1820 */ /* 0x000fc80000400000 */
[----:B------:R-:W-:-:S06]  /*0280*/  @!P2 FMUL R15, R15, 16777216 ;  /* 0x4b8000000f0fa820 */ /* 0x000fcc0000400000 */
[----:B------:R-:W1:Y:S01]  /*0290*/  MUFU.RCP R15, R15 ;  /* 0x0000000f000f7308 */ /* 0x000e620000001000 */
[----:B------:R-:W-:Y:S01]  /*02a0*/  FSEL R6, R6, 1, P1 ;  /* 0x3f80000006067808 */ /* 0x000fe20000800000 */
[----:B----4-:R-:W-:-:S04]  /*02b0*/  FADD R2, -R3, R2 ;  /* 0x0000000203027221 */ /* 0x010fc80000000100 */
[----:B------:R-:W-:-:S04]  /*02c0*/  @!P2 FMUL R6, R6, 16777216 ;  /* 0x4b8000000606a820 */ /* 0x000fc80000400000 */
[----:B-1----:R-:W-:-:S04]  /*02d0*/  FMUL R3, R15, R6 ;  /* 0x000000060f037220 */ /* 0x002fc80000400000 */
[----:B------:R-:W-:-:S04]  /*02e0*/  FMUL R2, R2, R3 ;  /* 0x0000000302027220 */ /* 0x000fc80000400000 */
[----:B-----5:R-:W-:Y:S01]  /*02f0*/  FFMA R12, R2, R12, R13 ;  /* 0x0000000c020c7223 */ /* 0x020fe2000000000d */
[----:B0-----:R-:W-:-:S04]  /*0300*/  IMAD.WIDE R2, R0, 0x4, R4 ;  /* 0x0000000400027825 */ /* 0x001fc800078e0204 */
[----:B------:R-:W-:-:S04]  /*0310*/  FSETP.GEU.AND P1, PT, R12, RZ, PT ;  /* 0x000000ff0c00720b */ /* 0x000fc80003f2e000 */
[----:B------:R-:W-:Y:S01]  /*0320*/  FSEL R5, R12, RZ, P1 ;  /* 0x000000ff0c057208 */ /* 0x000fe20000800000 */
[----:B------:R-:W-:Y:S08]  /*0330*/  @P0 EXIT ;  /* 0x000000000000094d */ /* 0x000ff00003800000 */
[----:B------:R-:W-:Y:S01]  /*0340*/  STG.E desc[UR4][R2.64], R5 ;  /* 0x0000000502007986 */ /* 0x000fe2000c101904 */
[----:B------:R-:W-:Y:S05]  /*0350*/  EXIT ;  /* 0x000000000000794d */ /* 0x000fea0003800000 */
.L_x_0:
[----:B------:R-:W-:-:S00]  /*0360*/  BRA `(.L_x_0) ;  /* 0xfffffffc00fc7947 */ /* 0x000fc0000383ffff */
[----:B------:R-:W-:-:S00]  /*0370*/  NOP ;  /* 0x0000000000007918 */ /* 0x000fc00000000000 */
        /* <DEDUP_REMOVED lines=8> */
.L_x_1:


//--------------------- .nv.global.init           --------------------------
	.section	.nv.global.init,"aw",@progbits
.nv.global.init:
	.type		_$_str,@object
	.size		_$_str,(_$_str_$_2 - _$_str)
_$_str:
        /*0000*/ 	.byte	0x5f, 0x5f, 0x43, 0x55, 0x44, 0x41, 0x5f, 0x46, 0x54, 0x5a, 0x00
	.type		_$_str_$_2,@object
	.size		_$_str_$_2,(.L_1 - _$_str_$_2)
_$_str_$_2:
        /*000b*/ 	.byte	0x5f, 0x5f, 0x43, 0x55, 0x44, 0x41, 0x5f, 0x50, 0x52, 0x45, 0x43, 0x5f, 0x53, 0x51, 0x52, 0x54
        /*001b*/ 	.byte	0x00
.L_1:


//--------------------- .nv.constant0.triton_poi_fused__native_batch_norm_legit_no_training_relu_23 --------------------------
	.section	.nv.constant0.triton_poi_fused__native_batch_norm_legit_no_training_relu_23,"a",@progbits
	.sectionflags	@""
	.align	4
.nv.constant0.triton_poi_fused__native_batch_norm_legit_no_training_relu_23:
	.zero		580
